	.headerflags	@"EF_CUDA_TEXMODE_UNIFIED EF_CUDA_64BIT_ADDRESS EF_CUDA_ACCELERATORS EF_CUDA_SM90 EF_CUDA_VIRTUAL_SM(EF_CUDA_SM90)"
	.elftype	@"ET_EXEC"


//--------------------- .nv.info                  --------------------------
	.section	.nv.info,"",@"SHT_CUDA_INFO"
	.align	4


	//----- nvinfo : EIATTR_REGCOUNT
	.align		4
        /*0000*/ 	.byte	0x04, 0x2f
        /*0002*/ 	.short	(.L_1 - .L_0)
	.align		4
.L_0:
        /*0004*/ 	.word	index@(triton_poi_fused_add_convolution_mul_6)
        /*0008*/ 	.word	0x00000010


	//----- nvinfo : EIATTR_MIN_STACK_SIZE
	.align		4
.L_1:
        /*000c*/ 	.byte	0x04, 0x12
        /*000e*/ 	.short	(.L_3 - .L_2)
	.align		4
.L_2:
        /*0010*/ 	.word	index@(triton_poi_fused_add_convolution_mul_6)
        /*0014*/ 	.word	0x00000000


	//----- nvinfo : EIATTR_FRAME_SIZE
	.align		4
.L_3:
        /*0018*/ 	.byte	0x04, 0x11
        /*001a*/ 	.short	(.L_5 - .L_4)
	.align		4
.L_4:
        /*001c*/ 	.word	index@(triton_poi_fused_add_convolution_mul_6)
        /*0020*/ 	.word	0x00000000


	//----- nvinfo : EIATTR_MIN_STACK_SIZE
	.align		4
.L_5:
        /*0024*/ 	.byte	0x04, 0x12
        /*0026*/ 	.short	(.L_7 - .L_6)
	.align		4
.L_6:
        /*0028*/ 	.word	index@(triton_poi_fused_add_convolution_mul_6)
        /*002c*/ 	.word	0x00000000
.L_7:


//--------------------- .nv.info.triton_poi_fused_add_convolution_mul_6 --------------------------
	.section	.nv.info.triton_poi_fused_add_convolution_mul_6,"",@"SHT_CUDA_INFO"
	.sectionflags	@""
	.align	4


	//----- nvinfo : EIATTR_CUDA_API_VERSION
	.align		4
        /*0000*/ 	.byte	0x04, 0x37
        /*0002*/ 	.short	(.L_9 - .L_8)
.L_8:
        /*0004*/ 	.word	0x0000007c


	//----- nvinfo : EIATTR_KPARAM_INFO
	.align		4
.L_9:
        /*0008*/ 	.byte	0x04, 0x17
        /*000a*/ 	.short	(.L_11 - .L_10)
.L_10:
        /*000c*/ 	.word	0x00000000
        /*0010*/ 	.short	0x0004
        /*0012*/ 	.short	0x0020
        /*0014*/ 	.byte	0x00, 0xf0, 0x11, 0x00


	//----- nvinfo : EIATTR_KPARAM_INFO
	.align		4
.L_11:
        /*0018*/ 	.byte	0x04, 0x17
        /*001a*/ 	.short	(.L_13 - .L_12)
.L_12:
        /*001c*/ 	.word	0x00000000
        /*0020*/ 	.short	0x0003
        /*0022*/ 	.short	0x0018
        /*0024*/ 	.byte	0x00, 0xf4, 0x21, 0x00


	//----- nvinfo : EIATTR_KPARAM_INFO
	.align		4
.L_13:
        /*0028*/ 	.byte	0x04, 0x17
        /*002a*/ 	.short	(.L_15 - .L_14)
.L_14:
        /*002c*/ 	.word	0x00000000
        /*0030*/ 	.short	0x0002
        /*0032*/ 	.short	0x0010
        /*0034*/ 	.byte	0x00, 0xf4, 0x21, 0x00


	//----- nvinfo : EIATTR_KPARAM_INFO
	.align		4
.L_15:
        /*0038*/ 	.byte	0x04, 0x17
        /*003a*/ 	.short	(.L_17 - .L_16)
.L_16:
        /*003c*/ 	.word	0x00000000
        /*0040*/ 	.short	0x0001
        /*0042*/ 	.short	0x0008
        /*0044*/ 	.byte	0x00, 0xf4, 0x21, 0x00


	//----- nvinfo : EIATTR_KPARAM_INFO
	.align		4
.L_17:
        /*0048*/ 	.byte	0x04, 0x17
        /*004a*/ 	.short	(.L_19 - .L_18)
.L_18:
        /*004c*/ 	.word	0x00000000
        /*0050*/ 	.short	0x0000
        /*0052*/ 	.short	0x0000
        /*0054*/ 	.byte	0x00, 0xf4, 0x21, 0x00


	//----- nvinfo : EIATTR_SPARSE_MMA_MASK
	.align		4
.L_19:
        /*0058*/ 	.byte	0x03, 0x50
        /*005a*/ 	.short	0x0000


	//----- nvinfo : EIATTR_MAXREG_COUNT
	.align		4
        /*005c*/ 	.byte	0x03, 0x1b
        /*005e*/ 	.short	0x00ff


	//----- nvinfo : EIATTR_EXIT_INSTR_OFFSETS
	.align		4
        /*0060*/ 	.byte	0x04, 0x1c
        /*0062*/ 	.short	(.L_21 - .L_20)


	//   ....[0]....
.L_20:
        /*0064*/ 	.word	0x00000200


	//   ....[1]....
        /*0068*/ 	.word	0x00000220


	//----- nvinfo : EIATTR_REQNTID
	.align		4
.L_21:
        /*006c*/ 	.byte	0x04, 0x10
        /*006e*/ 	.short	(.L_23 - .L_22)
.L_22:
        /*0070*/ 	.word	0x00000080
        /*0074*/ 	.word	0x00000001
        /*0078*/ 	.word	0x00000001


	//----- nvinfo : EIATTR_CBANK_PARAM_SIZE
	.align		4
.L_23:
        /*007c*/ 	.byte	0x03, 0x19
        /*007e*/ 	.short	0x0024


	//----- nvinfo : EIATTR_PARAM_CBANK
	.align		4
        /*0080*/ 	.byte	0x04, 0x0a
        /*0082*/ 	.short	(.L_25 - .L_24)
	.align		4
.L_24:
        /*0084*/ 	.word	index@(.nv.constant0.triton_poi_fused_add_convolution_mul_6)
        /*0088*/ 	.short	0x0210
        /*008a*/ 	.short	0x0024


	//----- nvinfo : EIATTR_SW_WAR
	.align		4
.L_25:
        /*008c*/ 	.byte	0x04, 0x36
        /*008e*/ 	.short	(.L_27 - .L_26)
.L_26:
        /*0090*/ 	.word	0x00000008
.L_27:


//--------------------- .nv.callgraph             --------------------------
	.section	.nv.callgraph,"",@"SHT_CUDA_CALLGRAPH"
	.align	4
	.sectionentsize	8
	.align		4
        /*0000*/ 	.word	0x00000000
	.align		4
        /*0004*/ 	.word	0xffffffff
	.align		4
        /*0008*/ 	.word	0x00000000
	.align		4
        /*000c*/ 	.word	0xfffffffe
	.align		4
        /*0010*/ 	.word	0x00000000
	.align		4
        /*0014*/ 	.word	0xfffffffd
	.align		4
        /*0018*/ 	.word	0x00000000
	.align		4
        /*001c*/ 	.word	0xfffffffc


//--------------------- .text.triton_poi_fused_add_convolution_mul_6 --------------------------
	.section	.text.triton_poi_fused_add_convolution_mul_6,"ax",@progbits
	.align	128
        .global         triton_poi_fused_add_convolution_mul_6
        .type           triton_poi_fused_add_convolution_mul_6,@function
        .size           triton_poi_fused_add_convolution_mul_6,(.L_x_1 - triton_poi_fused_add_convolution_mul_6)
        .other          triton_poi_fused_add_convolution_mul_6,@"STO_CUDA_ENTRY STV_DEFAULT"
triton_poi_fused_add_convolution_mul_6:
.text.triton_poi_fused_add_convolution_mul_6:
[----:B------:R-:W0:Y:S02]  /*0000*/  LDC R1, c[0x0][0x28] ;  /* 0x00000a00ff017b82 */ /* 0x000e240000000800 */
[----:B------:R-:W1:Y:S01]  /*0010*/  S2R R0, SR_TID.X ;  /* 0x0000000000007919 */ /* 0x000e620000002100 */
[----:B------:R-:W2:Y:S01]  /*0020*/  LDC.64 R6, c[0x0][0x218] ;  /* 0x00008600ff067b82 */ /* 0x000ea20000000a00 */
[----:B------:R-:W-:Y:S01]  /*0030*/  ULDC.64 UR4, c[0x0][0x208] ;  /* 0x0000820000047ab9 */ /* 0x000fe20000000a00 */
[----:B------:R-:W3:Y:S06]  /*0040*/  S2R R11, SR_CTAID.X ;  /* 0x00000000000b7919 */ /* 0x000eec0000002500 */
[----:B------:R-:W4:Y:S08]  /*0050*/  LDC.64 R4, c[0x0][0x210] ;  /* 0x00008400ff047b82 */ /* 0x000f300000000a00 */
[----:B------:R-:W5:Y:S01]  /*0060*/  LDC.64 R8, c[0x0][0x220] ;  /* 0x00008800ff087b82 */ /* 0x000f620000000a00 */
[----:B-1----:R-:W-:-:S02]  /*0070*/  LOP3.LUT R0, R0, 0x7f, RZ, 0xc0, !PT ;  /* 0x0000007f00007812 */ /* 0x002fc400078ec0ff */
[----:B---3--:R-:W-:-:S03]  /*0080*/  SHF.R.S32.HI R2, RZ, 0x18, R11 ;  /* 0x00000018ff027819 */ /* 0x008fc6000001140b */
[----:B------:R-:W-:Y:S01]  /*0090*/  IMAD R11, R11, 0x80, R0 ;  /* 0x000000800b0b7824 */ /* 0x000fe200078e0200 */
[----:B------:R-:W-:-:S03]  /*00a0*/  SGXT R0, R2, 0x1 ;  /* 0x000000010200781a */ /* 0x000fc60000000200 */
[C---:B----4-:R-:W-:Y:S01]  /*00b0*/  IMAD.WIDE R4, R11.reuse, 0x4, R4 ;  /* 0x000000040b047825 */ /* 0x050fe200078e0204 */
[----:B------:R-:W1:Y:S01]  /*00c0*/  LDC.64 R2, c[0x0][0x228] ;  /* 0x00008a00ff027b82 */ /* 0x000e620000000a00 */
[----:B------:R-:W-:Y:S02]  /*00d0*/  ISETP.GE.AND P0, PT, R11, 0x800, PT ;  /* 0x000008000b00780c */ /* 0x000fe40003f06270 */
[----:B------:R-:W-:-:S04]  /*00e0*/  LEA.HI R0, R0, R11, RZ, 0x4 ;  /* 0x0000000b00007211 */ /* 0x000fc800078f20ff */
[----:B------:R-:W-:-:S04]  /*00f0*/  SHF.R.S32.HI R0, RZ, 0x4, R0 ;  /* 0x00000004ff007819 */ /* 0x000fc80000011400 */
[----:B------:R-:W-:-:S04]  /*0100*/  LEA.HI R10, R0, R0, RZ, 0x5 ;  /* 0x00000000000a7211 */ /* 0x000fc800078f28ff */
[----:B------:R-:W-:-:S05]  /*0110*/  LOP3.LUT R13, R10, 0xffffffe0, RZ, 0xc0, !PT ;  /* 0xffffffe00a0d7812 */ /* 0x000fca00078ec0ff */
[----:B------:R-:W-:Y:S02]  /*0120*/  IMAD.IADD R13, R0, 0x1, -R13 ;  /* 0x00000001000d7824 */ /* 0x000fe400078e0a0d */
[----:B------:R-:W-:Y:S02]  /*0130*/  IMAD.MOV.U32 R0, RZ, RZ, RZ ;  /* 0x000000ffff007224 */ /* 0x000fe400078e00ff */
[----:B--2---:R-:W-:Y:S01]  /*0140*/  IMAD.WIDE R6, R13, 0x4, R6 ;  /* 0x000000040d067825 */ /* 0x004fe200078e0206 */
[----:B------:R-:W-:-:S03]  /*0150*/  HFMA2.MMA R13, -RZ, RZ, 0, 0 ;  /* 0x00000000ff0d7435 */ /* 0x000fc600000001ff */
[C---:B-----5:R-:W-:Y:S01]  /*0160*/  IMAD.WIDE R8, R11.reuse, 0x4, R8 ;  /* 0x000000040b087825 */ /* 0x060fe200078e0208 */
[----:B------:R-:W2:Y:S03]  /*0170*/  @!P0 LDG.E R0, desc[UR4][R4.64] ;  /* 0x0000000404008981 */ /* 0x000ea6000c1e1900 */
[----:B-1----:R-:W-:Y:S01]  /*0180*/  IMAD.WIDE R2, R11, 0x4, R2 ;  /* 0x000000040b027825 */ /* 0x002fe200078e0202 */
[----:B------:R-:W-:Y:S02]  /*0190*/  CS2R R10, SRZ ;  /* 0x00000000000a7805 */ /* 0x000fe4000001ff00 */
[----:B------:R-:W2:Y:S04]  /*01a0*/  @!P0 LDG.E.EL R13, desc[UR4][R6.64] ;  /* 0x00000004060d8981 */ /* 0x000ea8000c2e1900 */
[----:B------:R-:W3:Y:S04]  /*01b0*/  @!P0 LDG.E R10, desc[UR4][R8.64] ;  /* 0x00000004080a8981 */ /* 0x000ee8000c1e1900 */
[----:B------:R-:W4:Y:S01]  /*01c0*/  @!P0 LDG.E R11, desc[UR4][R2.64] ;  /* 0x00000004020b8981 */ /* 0x000f22000c1e1900 */
[----:B--2---:R-:W-:-:S04]  /*01d0*/  FADD R13, R13, R0 ;  /* 0x000000000d0d7221 */ /* 0x004fc80000000000 */
[----:B---3--:R-:W-:-:S04]  /*01e0*/  FFMA R10, R13, 0.20000000298023223877, R10 ;  /* 0x3e4ccccd0d0a7823 */ /* 0x008fc8000000000a */
[----:B----4-:R-:W-:Y:S01]  /*01f0*/  FFMA R11, R10, 0.20000000298023223877, R11 ;  /* 0x3e4ccccd0a0b7823 */ /* 0x010fe2000000000b */
[----:B------:R-:W-:Y:S06]  /*0200*/  @P0 EXIT ;  /* 0x000000000000094d */ /* 0x000fec0003800000 */
[----:B------:R-:W-:Y:S01]  /*0210*/  STG.E desc[UR4][R4.64], R11 ;  /* 0x0000000b04007986 */ /* 0x000fe2000c101904 */
[----:B------:R-:W-:Y:S05]  /*0220*/  EXIT ;  /* 0x000000000000794d */ /* 0x000fea0003800000 */
.L_x_0:
[----:B------:R-:W-:-:S00]  /*0230*/  BRA `(.L_x_0) ;  /* 0xfffffffc00fc7947 */ /* 0x000fc0000383ffff */
[----:B------:R-:W-:-:S00]  /*0240*/  NOP ;  /* 0x0000000000007918 */ /* 0x000fc00000000000 */
        /* <DEDUP_REMOVED lines=11> */
.L_x_1:


//--------------------- .nv.constant0.triton_poi_fused_add_convolution_mul_6 --------------------------
	.section	.nv.constant0.triton_poi_fused_add_convolution_mul_6,"a",@progbits
	.sectionflags	@""
	.align	4
.nv.constant0.triton_poi_fused_add_convolution_mul_6:
	.zero		564
